//
// Generated by NVIDIA NVVM Compiler
//
// Compiler Build ID: CL-36424714
// Cuda compilation tools, release 13.0, V13.0.88
// Based on NVVM 20.0.0
//

.version 9.0
.target sm_100
.address_size 64

	// .globl	_Z19jacobi_kernel_nsmemPdS_S_S_ld

.visible .entry _Z19jacobi_kernel_nsmemPdS_S_S_ld(
	.param .u64 .ptr .align 1 _Z19jacobi_kernel_nsmemPdS_S_S_ld_param_0,
	.param .u64 .ptr .align 1 _Z19jacobi_kernel_nsmemPdS_S_S_ld_param_1,
	.param .u64 .ptr .align 1 _Z19jacobi_kernel_nsmemPdS_S_S_ld_param_2,
	.param .u64 .ptr .align 1 _Z19jacobi_kernel_nsmemPdS_S_S_ld_param_3,
	.param .u64 _Z19jacobi_kernel_nsmemPdS_S_S_ld_param_4,
	.param .f64 _Z19jacobi_kernel_nsmemPdS_S_S_ld_param_5
)
{
	.reg .b32 	%r<11>;
	.reg .b64 	%rd<26>;
	.reg .b64 	%fd<26>;

	ld.param.u64 	%rd1, [_Z19jacobi_kernel_nsmemPdS_S_S_ld_param_0];
	ld.param.u64 	%rd2, [_Z19jacobi_kernel_nsmemPdS_S_S_ld_param_1];
	ld.param.u64 	%rd3, [_Z19jacobi_kernel_nsmemPdS_S_S_ld_param_2];
	ld.param.u64 	%rd4, [_Z19jacobi_kernel_nsmemPdS_S_S_ld_param_3];
	ld.param.u64 	%rd5, [_Z19jacobi_kernel_nsmemPdS_S_S_ld_param_4];
	ld.param.f64 	%fd1, [_Z19jacobi_kernel_nsmemPdS_S_S_ld_param_5];
	cvta.to.global.u64 	%rd6, %rd3;
	cvta.to.global.u64 	%rd7, %rd4;
	cvta.to.global.u64 	%rd8, %rd1;
	cvta.to.global.u64 	%rd9, %rd2;
	mov.u32 	%r1, %ctaid.x;
	shl.b32 	%r2, %r1, 5;
	mov.u32 	%r3, %tid.x;
	add.s32 	%r4, %r2, %r3;
	add.s32 	%r5, %r4, 1;
	mov.u32 	%r6, %ctaid.y;
	shl.b32 	%r7, %r6, 5;
	mov.u32 	%r8, %tid.y;
	mul.f64 	%fd2, %fd1, %fd1;
	cvt.s64.s32 	%rd10, %r5;
	add.s32 	%r9, %r8, %r7;
	cvt.u64.u32 	%rd11, %r9;
	mad.lo.s64 	%rd12, %rd5, %rd10, %rd11;
	shl.b64 	%rd13, %rd12, 3;
	add.s64 	%rd14, %rd9, %rd13;
	ld.global.f64 	%fd3, [%rd14+8];
	cvt.s64.s32 	%rd15, %r4;
	mad.lo.s64 	%rd16, %rd5, %rd15, %rd11;
	shl.b64 	%rd17, %rd16, 3;
	add.s64 	%rd18, %rd8, %rd17;
	ld.global.f64 	%fd4, [%rd18+8];
	fma.rn.f64 	%fd5, %fd2, %fd3, %fd4;
	add.s64 	%rd19, %rd13, %rd8;
	ld.global.f64 	%fd6, [%rd19];
	add.f64 	%fd7, %fd5, %fd6;
	add.s32 	%r10, %r4, 2;
	cvt.s64.s32 	%rd20, %r10;
	mad.lo.s64 	%rd21, %rd5, %rd20, %rd11;
	shl.b64 	%rd22, %rd21, 3;
	add.s64 	%rd23, %rd8, %rd22;
	ld.global.f64 	%fd8, [%rd23+8];
	add.f64 	%fd9, %fd7, %fd8;
	ld.global.f64 	%fd10, [%rd19+16];
	add.f64 	%fd11, %fd9, %fd10;
	mul.f64 	%fd12, %fd11, 0d3FD0000000000000;
	add.s64 	%rd24, %rd7, %rd13;
	st.global.f64 	[%rd24+8], %fd12;
	bar.sync 	0;
	ld.global.f64 	%fd13, [%rd24+8];
	st.global.f64 	[%rd19+8], %fd13;
	ld.global.f64 	%fd14, [%rd18+8];
	neg.f64 	%fd15, %fd14;
	ld.global.f64 	%fd16, [%rd19];
	sub.f64 	%fd17, %fd15, %fd16;
	fma.rn.f64 	%fd18, %fd13, 0d4010000000000000, %fd17;
	ld.global.f64 	%fd19, [%rd23+8];
	sub.f64 	%fd20, %fd18, %fd19;
	ld.global.f64 	%fd21, [%rd19+16];
	sub.f64 	%fd22, %fd20, %fd21;
	div.rn.f64 	%fd23, %fd22, %fd2;
	ld.global.f64 	%fd24, [%rd14+8];
	sub.f64 	%fd25, %fd23, %fd24;
	add.s64 	%rd25, %rd6, %rd13;
	st.global.f64 	[%rd25+8], %fd25;
	ret;

}


// ===== COMPILED SASS (sm_100) =====

	.target	sm_100

	.elftype	@"ET_EXEC"


//--------------------- .note.nv.tkinfo           --------------------------
	.section	.note.nv.tkinfo,"",@"SHT_NOTE"
	.sectionflags	@"SHF_NOTE_NV_TKINFO"
	.tkinfo
        /*0018*/ 	.word	0x00000002
        /*0030*/ 	.string	""
        /*0030*/ 	.string	"ptxas"
        /*0030*/ 	.string	"Cuda compilation tools, release 13.0, V13.0.88"
        /*0030*/ 	.string	"Build cuda_13.0.r13.0/compiler.36424714_0"
        /*0030*/ 	.string	"-arch sm_100 -m 64 "



//--------------------- .note.nv.cuinfo           --------------------------
	.section	.note.nv.cuinfo,"",@"SHT_NOTE"
	.sectionflags	@"SHF_NOTE_NV_CUINFO"
        /*0018*/ 	.short	0x0002
        /*001a*/ 	.short	0x0064
        /*001c*/ 	.short	0x0082
	.zero		2


//--------------------- .nv.info                  --------------------------
	.section	.nv.info,"",@"SHT_CUDA_INFO"
	.align	4


	//----- nvinfo : EIATTR_REGCOUNT
	.align		4
        /*0000*/ 	.byte	0x04, 0x2f
        /*0002*/ 	.short	(.L_1 - .L_0)
	.align		4
.L_0:
        /*0004*/ 	.word	index@(_Z19jacobi_kernel_nsmemPdS_S_S_ld)
        /*0008*/ 	.word	0x0000001e


	//----- nvinfo : EIATTR_FRAME_SIZE
	.align		4
.L_1:
        /*000c*/ 	.byte	0x04, 0x11
        /*000e*/ 	.short	(.L_3 - .L_2)
	.align		4
.L_2:
        /*0010*/ 	.word	index@($__internal_0_$__cuda_sm20_div_rn_f64_full)
        /*0014*/ 	.word	0x00000000


	//----- nvinfo : EIATTR_FRAME_SIZE
	.align		4
.L_3:
        /*0018*/ 	.byte	0x04, 0x11
        /*001a*/ 	.short	(.L_5 - .L_4)
	.align		4
.L_4:
        /*001c*/ 	.word	index@(_Z19jacobi_kernel_nsmemPdS_S_S_ld)
        /*0020*/ 	.word	0x00000000


	//----- nvinfo : EIATTR_MIN_STACK_SIZE
	.align		4
.L_5:
        /*0024*/ 	.byte	0x04, 0x12
        /*0026*/ 	.short	(.L_7 - .L_6)
	.align		4
.L_6:
        /*0028*/ 	.word	index@(_Z19jacobi_kernel_nsmemPdS_S_S_ld)
        /*002c*/ 	.word	0x00000000
.L_7:


//--------------------- .nv.compat                --------------------------
	.section	.nv.compat,"",@"SHT_CUDA_COMPAT_INFO"
	.align	4
        /*0000*/ 	.byte	0x02, 0x09, 0x00, 0x00, 0x02, 0x02, 0x01, 0x00, 0x02, 0x05, 0x05, 0x00, 0x03, 0x07, 0x01, 0x01
        /*0010*/ 	.byte	0x02, 0x03, 0x00, 0x00, 0x02, 0x06, 0x01, 0x00, 0x04, 0x0b, 0x08, 0x00, 0x01, 0x00, 0x00, 0x00
        /*0020*/ 	.byte	0x00, 0x00, 0x00, 0x00


//--------------------- .nv.info._Z19jacobi_kernel_nsmemPdS_S_S_ld --------------------------
	.section	.nv.info._Z19jacobi_kernel_nsmemPdS_S_S_ld,"",@"SHT_CUDA_INFO"
	.sectionflags	@""
	.align	4


	//----- nvinfo : EIATTR_CUDA_API_VERSION
	.align		4
        /*0000*/ 	.byte	0x04, 0x37
        /*0002*/ 	.short	(.L_9 - .L_8)
.L_8:
        /*0004*/ 	.word	0x00000082


	//----- nvinfo : EIATTR_KPARAM_INFO
	.align		4
.L_9:
        /*0008*/ 	.byte	0x04, 0x17
        /*000a*/ 	.short	(.L_11 - .L_10)
.L_10:
        /*000c*/ 	.word	0x00000000
        /*0010*/ 	.short	0x0005
        /*0012*/ 	.short	0x0028
        /*0014*/ 	.byte	0x00, 0xf0, 0x21, 0x00


	//----- nvinfo : EIATTR_KPARAM_INFO
	.align		4
.L_11:
        /*0018*/ 	.byte	0x04, 0x17
        /*001a*/ 	.short	(.L_13 - .L_12)
.L_12:
        /*001c*/ 	.word	0x00000000
        /*0020*/ 	.short	0x0004
        /*0022*/ 	.short	0x0020
        /*0024*/ 	.byte	0x00, 0xf0, 0x21, 0x00


	//----- nvinfo : EIATTR_KPARAM_INFO
	.align		4
.L_13:
        /*0028*/ 	.byte	0x04, 0x17
        /*002a*/ 	.short	(.L_15 - .L_14)
.L_14:
        /*002c*/ 	.word	0x00000000
        /*0030*/ 	.short	0x0003
        /*0032*/ 	.short	0x0018
        /*0034*/ 	.byte	0x00, 0xf5, 0x21, 0x00


	//----- nvinfo : EIATTR_KPARAM_INFO
	.align		4
.L_15:
        /*0038*/ 	.byte	0x04, 0x17
        /*003a*/ 	.short	(.L_17 - .L_16)
.L_16:
        /*003c*/ 	.word	0x00000000
        /*0040*/ 	.short	0x0002
        /*0042*/ 	.short	0x0010
        /*0044*/ 	.byte	0x00, 0xf5, 0x21, 0x00


	//----- nvinfo : EIATTR_KPARAM_INFO
	.align		4
.L_17:
        /*0048*/ 	.byte	0x04, 0x17
        /*004a*/ 	.short	(.L_19 - .L_18)
.L_18:
        /*004c*/ 	.word	0x00000000
        /*0050*/ 	.short	0x0001
        /*0052*/ 	.short	0x0008
        /*0054*/ 	.byte	0x00, 0xf5, 0x21, 0x00


	//----- nvinfo : EIATTR_KPARAM_INFO
	.align		4
.L_19:
        /*0058*/ 	.byte	0x04, 0x17
        /*005a*/ 	.short	(.L_21 - .L_20)
.L_20:
        /*005c*/ 	.word	0x00000000
        /*0060*/ 	.short	0x0000
        /*0062*/ 	.short	0x0000
        /*0064*/ 	.byte	0x00, 0xf5, 0x21, 0x00


	//----- nvinfo : EIATTR_SPARSE_MMA_MASK
	.align		4
.L_21:
        /*0068*/ 	.byte	0x03, 0x50
        /*006a*/ 	.short	0x0000


	//----- nvinfo : EIATTR_MAXREG_COUNT
	.align		4
        /*006c*/ 	.byte	0x03, 0x1b
        /*006e*/ 	.short	0x00ff


	//----- nvinfo : EIATTR_NUM_BARRIERS
	.align		4
        /*0070*/ 	.byte	0x02, 0x4c
        /*0072*/ 	.byte	0x01
	.zero		1


	//----- nvinfo : EIATTR_MERCURY_ISA_VERSION
	.align		4
        /*0074*/ 	.byte	0x03, 0x5f
        /*0076*/ 	.short	0x0101


	//----- nvinfo : EIATTR_VRC_CTA_INIT_COUNT
	.align		4
        /*0078*/ 	.byte	0x02, 0x4a
	.zero		1
	.zero		1


	//----- nvinfo : EIATTR_EXIT_INSTR_OFFSETS
	.align		4
        /*007c*/ 	.byte	0x04, 0x1c
        /*007e*/ 	.short	(.L_23 - .L_22)


	//   ....[0]....
.L_22:
        /*0080*/ 	.word	0x00000590


	//----- nvinfo : EIATTR_CRS_STACK_SIZE
	.align		4
.L_23:
        /*0084*/ 	.byte	0x04, 0x1e
        /*0086*/ 	.short	(.L_25 - .L_24)
.L_24:
        /*0088*/ 	.word	0x00000000


	//----- nvinfo : EIATTR_CBANK_PARAM_SIZE
	.align		4
.L_25:
        /*008c*/ 	.byte	0x03, 0x19
        /*008e*/ 	.short	0x0030


	//----- nvinfo : EIATTR_PARAM_CBANK
	.align		4
        /*0090*/ 	.byte	0x04, 0x0a
        /*0092*/ 	.short	(.L_27 - .L_26)
	.align		4
.L_26:
        /*0094*/ 	.word	index@(.nv.constant0._Z19jacobi_kernel_nsmemPdS_S_S_ld)
        /*0098*/ 	.short	0x0380
        /*009a*/ 	.short	0x0030


	//----- nvinfo : EIATTR_SW_WAR
	.align		4
.L_27:
        /*009c*/ 	.byte	0x04, 0x36
        /*009e*/ 	.short	(.L_29 - .L_28)
.L_28:
        /*00a0*/ 	.word	0x00000008
.L_29:


//--------------------- .nv.callgraph             --------------------------
	.section	.nv.callgraph,"",@"SHT_CUDA_CALLGRAPH"
	.align	4
	.sectionentsize	8
	.align		4
        /*0000*/ 	.word	0x00000000
	.align		4
        /*0004*/ 	.word	0xffffffff
	.align		4
        /*0008*/ 	.word	0x00000000
	.align		4
        /*000c*/ 	.word	0xfffffffe
	.align		4
        /*0010*/ 	.word	0x00000000
	.align		4
        /*0014*/ 	.word	0xfffffffd
	.align		4
        /*0018*/ 	.word	0x00000000
	.align		4
        /*001c*/ 	.word	0xfffffffc


//--------------------- .text._Z19jacobi_kernel_nsmemPdS_S_S_ld --------------------------
	.section	.text._Z19jacobi_kernel_nsmemPdS_S_S_ld,"ax",@progbits
	.align	128
        .global         _Z19jacobi_kernel_nsmemPdS_S_S_ld
        .type           _Z19jacobi_kernel_nsmemPdS_S_S_ld,@function
        .size           _Z19jacobi_kernel_nsmemPdS_S_S_ld,(.L_x_8 - _Z19jacobi_kernel_nsmemPdS_S_S_ld)
        .other          _Z19jacobi_kernel_nsmemPdS_S_S_ld,@"STO_CUDA_ENTRY STV_DEFAULT"
_Z19jacobi_kernel_nsmemPdS_S_S_ld:
.text._Z19jacobi_kernel_nsmemPdS_S_S_ld:
[----:B------:R-:W-:Y:S01]  /*0000*/  LDC R1, c[0x0][0x37c] ;  /* 0x0000df00ff017b82 */ /* 0x000fe20000000800 */
[----:B------:R-:W0:Y:S01]  /*0010*/  S2R R5, SR_CTAID.X ;  /* 0x0000000000057919 */ /* 0x000e220000002500 */
[----:B------:R-:W1:Y:S01]  /*0020*/  LDCU.64 UR6, c[0x0][0x3a0] ;  /* 0x00007400ff0677ac */ /* 0x000e620008000a00 */
[----:B------:R-:W0:Y:S01]  /*0030*/  S2R R0, SR_TID.X ;  /* 0x0000000000007919 */ /* 0x000e220000002100 */
[----:B------:R-:W2:Y:S01]  /*0040*/  LDCU.128 UR8, c[0x0][0x380] ;  /* 0x00007000ff0877ac */ /* 0x000ea20008000c00 */
[----:B------:R-:W3:Y:S01]  /*0050*/  S2R R2, SR_CTAID.Y ;  /* 0x0000000000027919 */ /* 0x000ee20000002600 */
[----:B------:R-:W4:Y:S01]  /*0060*/  LDCU.64 UR4, c[0x0][0x358] ;  /* 0x00006b00ff0477ac */ /* 0x000f220008000a00 */
[----:B------:R-:W3:Y:S01]  /*0070*/  S2R R3, SR_TID.Y ;  /* 0x0000000000037919 */ /* 0x000ee20000002200 */
[----:B0-----:R-:W-:-:S04]  /*0080*/  IMAD R5, R5, 0x20, R0 ;  /* 0x0000002005057824 */ /* 0x001fc800078e0200 */
[----:B------:R-:W-:Y:S02]  /*0090*/  VIADD R7, R5, 0x1 ;  /* 0x0000000105077836 */ /* 0x000fe40000000000 */
[----:B---3--:R-:W-:-:S03]  /*00a0*/  IMAD R2, R2, 0x20, R3 ;  /* 0x0000002002027824 */ /* 0x008fc600078e0203 */
[----:B------:R-:W-:Y:S01]  /*00b0*/  SHF.R.S32.HI R0, RZ, 0x1f, R7 ;  /* 0x0000001fff007819 */ /* 0x000fe20000011407 */
[----:B------:R-:W-:-:S04]  /*00c0*/  IMAD.MOV.U32 R3, RZ, RZ, RZ ;  /* 0x000000ffff037224 */ /* 0x000fc800078e00ff */
[----:B-1----:R-:W-:Y:S01]  /*00d0*/  IMAD R4, R0, UR6, RZ ;  /* 0x0000000600047c24 */ /* 0x002fe2000f8e02ff */
[----:B------:R-:W-:Y:S01]  /*00e0*/  SHF.R.S32.HI R0, RZ, 0x1f, R5 ;  /* 0x0000001fff007819 */ /* 0x000fe20000011405 */
[----:B------:R-:W-:-:S04]  /*00f0*/  IMAD.WIDE.U32 R8, R5, UR6, R2 ;  /* 0x0000000605087c25 */ /* 0x000fc8000f8e0002 */
[C---:B------:R-:W-:Y:S01]  /*0100*/  IMAD R11, R7.reuse, UR7, R4 ;  /* 0x00000007070b7c24 */ /* 0x040fe2000f8e0204 */
[----:B--2---:R-:W-:Y:S01]  /*0110*/  LEA R10, P1, R8, UR8, 0x3 ;  /* 0x00000008080a7c11 */ /* 0x004fe2000f8218ff */
[----:B------:R-:W-:Y:S02]  /*0120*/  IMAD R0, R0, UR6, RZ ;  /* 0x0000000600007c24 */ /* 0x000fe4000f8e02ff */
[----:B------:R-:W-:-:S04]  /*0130*/  IMAD.WIDE.U32 R6, R7, UR6, R2 ;  /* 0x0000000607067c25 */ /* 0x000fc8000f8e0002 */
[----:B------:R-:W-:Y:S02]  /*0140*/  IMAD R13, R5, UR7, R0 ;  /* 0x00000007050d7c24 */ /* 0x000fe4000f8e0200 */
[----:B------:R-:W-:Y:S02]  /*0150*/  IMAD.IADD R11, R7, 0x1, R11 ;  /* 0x00000001070b7824 */ /* 0x000fe400078e020b */
[C---:B------:R-:W-:Y:S02]  /*0160*/  IMAD.SHL.U32 R0, R6.reuse, 0x8, RZ ;  /* 0x0000000806007824 */ /* 0x040fe400078e00ff */
[----:B------:R-:W-:Y:S01]  /*0170*/  VIADD R7, R5, 0x2 ;  /* 0x0000000205077836 */ /* 0x000fe20000000000 */
[----:B------:R-:W-:Y:S01]  /*0180*/  SHF.L.U64.HI R6, R6, 0x3, R11 ;  /* 0x0000000306067819 */ /* 0x000fe2000001020b */
[----:B------:R-:W-:Y:S01]  /*0190*/  IMAD.IADD R5, R9, 0x1, R13 ;  /* 0x0000000109057824 */ /* 0x000fe200078e020d */
[----:B------:R-:W-:Y:S02]  /*01a0*/  IADD3 R4, P0, PT, R0, UR10, RZ ;  /* 0x0000000a00047c10 */ /* 0x000fe4000ff1e0ff */
[----:B------:R-:W-:-:S02]  /*01b0*/  SHF.R.S32.HI R12, RZ, 0x1f, R7 ;  /* 0x0000001fff0c7819 */ /* 0x000fc40000011407 */
[----:B------:R-:W-:Y:S01]  /*01c0*/  LEA.HI.X R11, R8, UR9, R5, 0x3, P1 ;  /* 0x00000009080b7c11 */ /* 0x000fe200088f1c05 */
[C---:B------:R-:W-:Y:S01]  /*01d0*/  IMAD.WIDE.U32 R8, R7.reuse, UR6, R2 ;  /* 0x0000000607087c25 */ /* 0x040fe2000f8e0002 */
[----:B------:R-:W-:Y:S02]  /*01e0*/  IADD3.X R5, PT, PT, R6, UR11, RZ, P0, !PT ;  /* 0x0000000b06057c10 */ /* 0x000fe400087fe4ff */
[----:B------:R-:W-:Y:S01]  /*01f0*/  IADD3 R2, P0, PT, R0, UR8, RZ ;  /* 0x0000000800027c10 */ /* 0x000fe2000ff1e0ff */
[----:B------:R-:W-:Y:S01]  /*0200*/  IMAD R12, R12, UR6, RZ ;  /* 0x000000060c0c7c24 */ /* 0x000fe2000f8e02ff */
[----:B----4-:R-:W2:Y:S04]  /*0210*/  LDG.E.64 R20, desc[UR4][R10.64+0x8] ;  /* 0x000008040a147981 */ /* 0x010ea8000c1e1b00 */
[----:B------:R-:W2:Y:S01]  /*0220*/  LDG.E.64 R22, desc[UR4][R4.64+0x8] ;  /* 0x0000080404167981 */ /* 0x000ea2000c1e1b00 */
[----:B------:R-:W-:Y:S01]  /*0230*/  IMAD R7, R7, UR7, R12 ;  /* 0x0000000707077c24 */ /* 0x000fe2000f8e020c */
[----:B------:R-:W-:Y:S01]  /*0240*/  IADD3.X R3, PT, PT, R6, UR9, RZ, P0, !PT ;  /* 0x0000000906037c10 */ /* 0x000fe200087fe4ff */
[----:B------:R-:W0:Y:S01]  /*0250*/  LDCU.64 UR6, c[0x0][0x398] ;  /* 0x00007300ff0677ac */ /* 0x000e220008000a00 */
[----:B------:R-:W-:Y:S01]  /*0260*/  LEA R12, P0, R8, UR8, 0x3 ;  /* 0x00000008080c7c11 */ /* 0x000fe2000f8018ff */
[----:B------:R-:W-:-:S02]  /*0270*/  IMAD.IADD R7, R9, 0x1, R7 ;  /* 0x0000000109077824 */ /* 0x000fc400078e0207 */
[----:B------:R-:W3:Y:S03]  /*0280*/  LDG.E.64 R18, desc[UR4][R2.64] ;  /* 0x0000000402127981 */ /* 0x000ee6000c1e1b00 */
[----:B------:R-:W-:Y:S01]  /*0290*/  LEA.HI.X R13, R8, UR9, R7, 0x3, P0 ;  /* 0x00000009080d7c11 */ /* 0x000fe200080f1c07 */
[----:B------:R-:W4:Y:S01]  /*02a0*/  LDG.E.64 R14, desc[UR4][R2.64+0x10] ;  /* 0x00001004020e7981 */ /* 0x000f22000c1e1b00 */
[----:B------:R-:W1:Y:S03]  /*02b0*/  LDC.64 R8, c[0x0][0x3a8] ;  /* 0x0000ea00ff087b82 */ /* 0x000e660000000a00 */
[----:B------:R-:W5:Y:S01]  /*02c0*/  LDG.E.64 R16, desc[UR4][R12.64+0x8] ;  /* 0x000008040c107981 */ /* 0x000f62000c1e1b00 */
[----:B-1----:R-:W-:-:S08]  /*02d0*/  DMUL R8, R8, R8 ;  /* 0x0000000808087228 */ /* 0x002fd00000000000 */
[----:B--2---:R-:W-:-:S08]  /*02e0*/  DFMA R20, R8, R22, R20 ;  /* 0x000000160814722b */ /* 0x004fd00000000014 */
[----:B---3--:R-:W-:-:S08]  /*02f0*/  DADD R18, R20, R18 ;  /* 0x0000000014127229 */ /* 0x008fd00000000012 */
[----:B-----5:R-:W-:Y:S01]  /*0300*/  DADD R16, R18, R16 ;  /* 0x0000000012107229 */ /* 0x020fe20000000010 */
[----:B0-----:R-:W-:-:S07]  /*0310*/  IADD3 R22, P0, PT, R0, UR6, RZ ;  /* 0x0000000600167c10 */ /* 0x001fce000ff1e0ff */
[----:B----4-:R-:W-:Y:S01]  /*0320*/  DADD R14, R16, R14 ;  /* 0x00000000100e7229 */ /* 0x010fe2000000000e */
[----:B------:R-:W-:-:S07]  /*0330*/  IADD3.X R23, PT, PT, R6, UR7, RZ, P0, !PT ;  /* 0x0000000706177c10 */ /* 0x000fce00087fe4ff */
[----:B------:R-:W-:-:S07]  /*0340*/  DMUL R20, R14, 0.25 ;  /* 0x3fd000000e147828 */ /* 0x000fce0000000000 */
[----:B------:R-:W-:Y:S01]  /*0350*/  STG.E.64 desc[UR4][R22.64+0x8], R20 ;  /* 0x0000081416007986 */ /* 0x000fe2000c101b04 */
[----:B------:R-:W-:Y:S06]  /*0360*/  BAR.SYNC.DEFER_BLOCKING 0x0 ;  /* 0x0000000000007b1d */ /* 0x000fec0000010000 */
[----:B------:R-:W2:Y:S04]  /*0370*/  LDG.E.64 R14, desc[UR4][R22.64+0x8] ;  /* 0x00000804160e7981 */ /* 0x000ea8000c1e1b00 */
[----:B------:R-:W3:Y:S04]  /*0380*/  LDG.E.64 R18, desc[UR4][R2.64] ;  /* 0x0000000402127981 */ /* 0x000ee8000c1e1b00 */
[----:B------:R-:W4:Y:S01]  /*0390*/  LDG.E.64 R16, desc[UR4][R2.64+0x10] ;  /* 0x0000100402107981 */ /* 0x000f22000c1e1b00 */
[----:B------:R-:W0:Y:S01]  /*03a0*/  MUFU.RCP64H R25, R9 ;  /* 0x0000000900197308 */ /* 0x000e220000001800 */
[----:B------:R-:W-:-:S02]  /*03b0*/  IMAD.MOV.U32 R24, RZ, RZ, 0x1 ;  /* 0x00000001ff187424 */ /* 0x000fc400078e00ff */
[----:B--2---:R1:W-:Y:S04]  /*03c0*/  STG.E.64 desc[UR4][R2.64+0x8], R14 ;  /* 0x0000080e02007986 */ /* 0x0043e8000c101b04 */
[----:B------:R-:W3:Y:S04]  /*03d0*/  LDG.E.64 R10, desc[UR4][R10.64+0x8] ;  /* 0x000008040a0a7981 */ /* 0x000ee8000c1e1b00 */
[----:B------:R-:W2:Y:S01]  /*03e0*/  LDG.E.64 R12, desc[UR4][R12.64+0x8] ;  /* 0x000008040c0c7981 */ /* 0x000ea2000c1e1b00 */
[----:B0-----:R-:W-:-:S08]  /*03f0*/  DFMA R26, -R8, R24, 1 ;  /* 0x3ff00000081a742b */ /* 0x001fd00000000118 */
[----:B------:R-:W-:-:S08]  /*0400*/  DFMA R26, R26, R26, R26 ;  /* 0x0000001a1a1a722b */ /* 0x000fd0000000001a */
[----:B------:R-:W-:Y:S01]  /*0410*/  DFMA R26, R24, R26, R24 ;  /* 0x0000001a181a722b */ /* 0x000fe20000000018 */
[----:B------:R-:W-:Y:S01]  /*0420*/  BSSY.RECONVERGENT B0, `(.L_x_0) ;  /* 0x0000010000007945 */ /* 0x000fe20003800200 */
[----:B---3--:R-:W-:-:S08]  /*0430*/  DADD R18, -R10, -R18 ;  /* 0x000000000a127229 */ /* 0x008fd00000000912 */
[----:B------:R-:W-:Y:S02]  /*0440*/  DFMA R18, R14, 4, R18 ;  /* 0x401000000e12782b */ /* 0x000fe40000000012 */
[----:B-1----:R-:W-:-:S06]  /*0450*/  DFMA R14, -R8, R26, 1 ;  /* 0x3ff00000080e742b */ /* 0x002fcc000000011a */
[----:B--2---:R-:W-:Y:S02]  /*0460*/  DADD R18, R18, -R12 ;  /* 0x0000000012127229 */ /* 0x004fe4000000080c */
[----:B------:R-:W-:-:S06]  /*0470*/  DFMA R14, R26, R14, R26 ;  /* 0x0000000e1a0e722b */ /* 0x000fcc000000001a */
[----:B----4-:R-:W-:-:S08]  /*0480*/  DADD R16, R18, -R16 ;  /* 0x0000000012107229 */ /* 0x010fd00000000810 */
[----:B------:R-:W-:-:S08]  /*0490*/  DMUL R2, R16, R14 ;  /* 0x0000000e10027228 */ /* 0x000fd00000000000 */
[----:B------:R-:W-:-:S08]  /*04a0*/  DFMA R10, -R8, R2, R16 ;  /* 0x00000002080a722b */ /* 0x000fd00000000110 */
[----:B------:R-:W-:Y:S01]  /*04b0*/  DFMA R2, R14, R10, R2 ;  /* 0x0000000a0e02722b */ /* 0x000fe20000000002 */
[----:B------:R-:W-:-:S09]  /*04c0*/  FSETP.GEU.AND P1, PT, |R17|, 6.5827683646048100446e-37, PT ;  /* 0x036000001100780b */ /* 0x000fd20003f2e200 */
[----:B------:R-:W-:-:S05]  /*04d0*/  FFMA R7, RZ, R9, R3 ;  /* 0x00000009ff077223 */ /* 0x000fca0000000003 */
[----:B------:R-:W-:-:S13]  /*04e0*/  FSETP.GT.AND P0, PT, |R7|, 1.469367938527859385e-39, PT ;  /* 0x001000000700780b */ /* 0x000fda0003f04200 */
[----:B------:R-:W-:Y:S05]  /*04f0*/  @P0 BRA P1, `(.L_x_1) ;  /* 0x0000000000080947 */ /* 0x000fea0000800000 */
[----:B------:R-:W-:-:S07]  /*0500*/  MOV R14, 0x520 ;  /* 0x00000520000e7802 */ /* 0x000fce0000000f00 */
[----:B------:R-:W-:Y:S05]  /*0510*/  CALL.REL.NOINC `($__internal_0_$__cuda_sm20_div_rn_f64_full) ;  /* 0x0000000000207944 */ /* 0x000fea0003c00000 */
.L_x_1:
[----:B------:R-:W-:Y:S05]  /*0520*/  BSYNC.RECONVERGENT B0 ;  /* 0x0000000000007941 */ /* 0x000fea0003800200 */
.L_x_0:
[----:B------:R-:W2:Y:S01]  /*0530*/  LDG.E.64 R4, desc[UR4][R4.64+0x8] ;  /* 0x0000080404047981 */ /* 0x000ea2000c1e1b00 */
[----:B------:R-:W0:Y:S02]  /*0540*/  LDCU.64 UR6, c[0x0][0x390] ;  /* 0x00007200ff0677ac */ /* 0x000e240008000a00 */
[----:B0-----:R-:W-:-:S04]  /*0550*/  IADD3 R8, P0, PT, R0, UR6, RZ ;  /* 0x0000000600087c10 */ /* 0x001fc8000ff1e0ff */
[----:B------:R-:W-:Y:S01]  /*0560*/  IADD3.X R9, PT, PT, R6, UR7, RZ, P0, !PT ;  /* 0x0000000706097c10 */ /* 0x000fe200087fe4ff */
[----:B--2---:R-:W-:-:S07]  /*0570*/  DADD R2, -R4, R2 ;  /* 0x0000000004027229 */ /* 0x004fce0000000102 */
[----:B------:R-:W-:Y:S01]  /*0580*/  STG.E.64 desc[UR4][R8.64+0x8], R2 ;  /* 0x0000080208007986 */ /* 0x000fe2000c101b04 */
[----:B------:R-:W-:Y:S05]  /*0590*/  EXIT ;  /* 0x000000000000794d */ /* 0x000fea0003800000 */
        .weak           $__internal_0_$__cuda_sm20_div_rn_f64_full
        .type           $__internal_0_$__cuda_sm20_div_rn_f64_full,@function
        .size           $__internal_0_$__cuda_sm20_div_rn_f64_full,(.L_x_8 - $__internal_0_$__cuda_sm20_div_rn_f64_full)
$__internal_0_$__cuda_sm20_div_rn_f64_full:
[C---:B------:R-:W-:Y:S01]  /*05a0*/  FSETP.GEU.AND P0, PT, |R9|.reuse, 1.469367938527859385e-39, PT ;  /* 0x001000000900780b */ /* 0x040fe20003f0e200 */
[----:B------:R-:W-:Y:S01]  /*05b0*/  IMAD.MOV.U32 R11, RZ, RZ, R17 ;  /* 0x000000ffff0b7224 */ /* 0x000fe200078e0011 */
[C---:B------:R-:W-:Y:S01]  /*05c0*/  LOP3.LUT R2, R9.reuse, 0x800fffff, RZ, 0xc0, !PT ;  /* 0x800fffff09027812 */ /* 0x040fe200078ec0ff */
[----:B------:R-:W-:Y:S01]  /*05d0*/  IMAD.MOV.U32 R12, RZ, RZ, 0x1 ;  /* 0x00000001ff0c7424 */ /* 0x000fe200078e00ff */
[----:B------:R-:W-:Y:S01]  /*05e0*/  LOP3.LUT R20, R9, 0x7ff00000, RZ, 0xc0, !PT ;  /* 0x7ff0000009147812 */ /* 0x000fe200078ec0ff */
[----:B------:R-:W-:Y:S01]  /*05f0*/  IMAD.MOV.U32 R10, RZ, RZ, R16 ;  /* 0x000000ffff0a7224 */ /* 0x000fe200078e0010 */
[----:B------:R-:W-:Y:S01]  /*0600*/  LOP3.LUT R3, R2, 0x3ff00000, RZ, 0xfc, !PT ;  /* 0x3ff0000002037812 */ /* 0x000fe200078efcff */
[----:B------:R-:W-:Y:S01]  /*0610*/  IMAD.MOV.U32 R2, RZ, RZ, R8 ;  /* 0x000000ffff027224 */ /* 0x000fe200078e0008 */
[C---:B------:R-:W-:Y:S01]  /*0620*/  FSETP.GEU.AND P2, PT, |R11|.reuse, 1.469367938527859385e-39, PT ;  /* 0x001000000b00780b */ /* 0x040fe20003f4e200 */
[----:B------:R-:W-:Y:S01]  /*0630*/  IMAD.MOV.U32 R15, RZ, RZ, 0x1ca00000 ;  /* 0x1ca00000ff0f7424 */ /* 0x000fe200078e00ff */
[----:B------:R-:W-:Y:S01]  /*0640*/  LOP3.LUT R7, R11, 0x7ff00000, RZ, 0xc0, !PT ;  /* 0x7ff000000b077812 */ /* 0x000fe200078ec0ff */
[----:B------:R-:W-:Y:S02]  /*0650*/  BSSY.RECONVERGENT B1, `(.L_x_2) ;  /* 0x000004f000017945 */ /* 0x000fe40003800200 */
[----:B------:R-:W-:Y:S01]  /*0660*/  @!P0 DMUL R2, R8, 8.98846567431157953865e+307 ;  /* 0x7fe0000008028828 */ /* 0x000fe20000000000 */
[----:B------:R-:W-:-:S05]  /*0670*/  ISETP.GE.U32.AND P1, PT, R7, R20, PT ;  /* 0x000000140700720c */ /* 0x000fca0003f26070 */
[----:B------:R-:W0:Y:S02]  /*0680*/  MUFU.RCP64H R13, R3 ;  /* 0x00000003000d7308 */ /* 0x000e240000001800 */
[----:B------:R-:W-:-:S04]  /*0690*/  @!P2 LOP3.LUT R18, R9, 0x7ff00000, RZ, 0xc0, !PT ;  /* 0x7ff000000912a812 */ /* 0x000fc800078ec0ff */
[----:B------:R-:W-:-:S04]  /*06a0*/  @!P2 ISETP.GE.U32.AND P3, PT, R7, R18, PT ;  /* 0x000000120700a20c */ /* 0x000fc80003f66070 */
[----:B------:R-:W-:-:S04]  /*06b0*/  @!P2 SEL R19, R15, 0x63400000, !P3 ;  /* 0x634000000f13a807 */ /* 0x000fc80005800000 */
[----:B------:R-:W-:Y:S01]  /*06c0*/  @!P2 LOP3.LUT R22, R19, 0x80000000, R11, 0xf8, !PT ;  /* 0x800000001316a812 */ /* 0x000fe200078ef80b */
[----:B0-----:R-:W-:-:S03]  /*06d0*/  DFMA R16, R12, -R2, 1 ;  /* 0x3ff000000c10742b */ /* 0x001fc60000000802 */
[----:B------:R-:W-:Y:S01]  /*06e0*/  @!P2 LOP3.LUT R23, R22, 0x100000, RZ, 0xfc, !PT ;  /* 0x001000001617a812 */ /* 0x000fe200078efcff */
[----:B------:R-:W-:-:S04]  /*06f0*/  @!P2 IMAD.MOV.U32 R22, RZ, RZ, RZ ;  /* 0x000000ffff16a224 */ /* 0x000fc800078e00ff */
[----:B------:R-:W-:-:S08]  /*0700*/  DFMA R16, R16, R16, R16 ;  /* 0x000000101010722b */ /* 0x000fd00000000010 */
[----:B------:R-:W-:Y:S01]  /*0710*/  DFMA R16, R12, R16, R12 ;  /* 0x000000100c10722b */ /* 0x000fe2000000000c */
[----:B------:R-:W-:Y:S01]  /*0720*/  SEL R13, R15, 0x63400000, !P1 ;  /* 0x634000000f0d7807 */ /* 0x000fe20004800000 */
[----:B------:R-:W-:-:S03]  /*0730*/  IMAD.MOV.U32 R12, RZ, RZ, R10 ;  /* 0x000000ffff0c7224 */ /* 0x000fc600078e000a */
[----:B------:R-:W-:-:S03]  /*0740*/  LOP3.LUT R13, R13, 0x800fffff, R11, 0xf8, !PT ;  /* 0x800fffff0d0d7812 */ /* 0x000fc600078ef80b */
[----:B------:R-:W-:-:S03]  /*0750*/  DFMA R18, R16, -R2, 1 ;  /* 0x3ff000001012742b */ /* 0x000fc60000000802 */
[----:B------:R-:W-:Y:S01]  /*0760*/  @!P2 DFMA R12, R12, 2, -R22 ;  /* 0x400000000c0ca82b */ /* 0x000fe20000000816 */
[----:B------:R-:W-:-:S04]  /*0770*/  IMAD.MOV.U32 R22, RZ, RZ, R7 ;  /* 0x000000ffff167224 */ /* 0x000fc800078e0007 */
[----:B------:R-:W-:Y:S01]  /*0780*/  DFMA R16, R16, R18, R16 ;  /* 0x000000121010722b */ /* 0x000fe20000000010 */
[----:B------:R-:W-:Y:S01]  /*0790*/  IMAD.MOV.U32 R23, RZ, RZ, R20 ;  /* 0x000000ffff177224 */ /* 0x000fe200078e0014 */
[----:B------:R-:W-:-:S03]  /*07a0*/  @!P0 LOP3.LUT R23, R3, 0x7ff00000, RZ, 0xc0, !PT ;  /* 0x7ff0000003178812 */ /* 0x000fc600078ec0ff */
[----:B------:R-:W-:Y:S02]  /*07b0*/  @!P2 LOP3.LUT R22, R13, 0x7ff00000, RZ, 0xc0, !PT ;  /* 0x7ff000000d16a812 */ /* 0x000fe400078ec0ff */
[----:B------:R-:W-:Y:S01]  /*07c0*/  VIADD R25, R23, 0xffffffff ;  /* 0xffffffff17197836 */ /* 0x000fe20000000000 */
[----:B------:R-:W-:Y:S02]  /*07d0*/  DMUL R18, R16, R12 ;  /* 0x0000000c10127228 */ /* 0x000fe40000000000 */
[----:B------:R-:W-:-:S05]  /*07e0*/  VIADD R24, R22, 0xffffffff ;  /* 0xffffffff16187836 */ /* 0x000fca0000000000 */
[----:B------:R-:W-:Y:S01]  /*07f0*/  ISETP.GT.U32.AND P0, PT, R24, 0x7feffffe, PT ;  /* 0x7feffffe1800780c */ /* 0x000fe20003f04070 */
[----:B------:R-:W-:-:S03]  /*0800*/  DFMA R20, R18, -R2, R12 ;  /* 0x800000021214722b */ /* 0x000fc6000000000c */
[----:B------:R-:W-:-:S05]  /*0810*/  ISETP.GT.U32.OR P0, PT, R25, 0x7feffffe, P0 ;  /* 0x7feffffe1900780c */ /* 0x000fca0000704470 */
[----:B------:R-:W-:-:S08]  /*0820*/  DFMA R16, R16, R20, R18 ;  /* 0x000000141010722b */ /* 0x000fd00000000012 */
[----:B------:R-:W-:Y:S05]  /*0830*/  @P0 BRA `(.L_x_3) ;  /* 0x00000000006c0947 */ /* 0x000fea0003800000 */
[----:B------:R-:W-:-:S04]  /*0840*/  LOP3.LUT R18, R9, 0x7ff00000, RZ, 0xc0, !PT ;  /* 0x7ff0000009127812 */ /* 0x000fc800078ec0ff */
[CC--:B------:R-:W-:Y:S02]  /*0850*/  VIADDMNMX R10, R7.reuse, -R18.reuse, 0xb9600000, !PT ;  /* 0xb9600000070a7446 */ /* 0x0c0fe40007800912 */
[----:B------:R-:W-:Y:S02]  /*0860*/  ISETP.GE.U32.AND P0, PT, R7, R18, PT ;  /* 0x000000120700720c */ /* 0x000fe40003f06070 */
[----:B------:R-:W-:Y:S02]  /*0870*/  VIMNMX R10, PT, PT, R10, 0x46a00000, PT ;  /* 0x46a000000a0a7848 */ /* 0x000fe40003fe0100 */
[----:B------:R-:W-:-:S05]  /*0880*/  SEL R7, R15, 0x63400000, !P0 ;  /* 0x634000000f077807 */ /* 0x000fca0004000000 */
[----:B------:R-:W-:Y:S02]  /*0890*/  IMAD.IADD R7, R10, 0x1, -R7 ;  /* 0x000000010a077824 */ /* 0x000fe400078e0a07 */
[----:B------:R-:W-:Y:S02]  /*08a0*/  IMAD.MOV.U32 R10, RZ, RZ, RZ ;  /* 0x000000ffff0a7224 */ /* 0x000fe400078e00ff */
[----:B------:R-:W-:-:S06]  /*08b0*/  VIADD R11, R7, 0x7fe00000 ;  /* 0x7fe00000070b7836 */ /* 0x000fcc0000000000 */
[----:B------:R-:W-:-:S10]  /*08c0*/  DMUL R18, R16, R10 ;  /* 0x0000000a10127228 */ /* 0x000fd40000000000 */
[----:B------:R-:W-:-:S13]  /*08d0*/  FSETP.GTU.AND P0, PT, |R19|, 1.469367938527859385e-39, PT ;  /* 0x001000001300780b */ /* 0x000fda0003f0c200 */
[----:B------:R-:W-:Y:S05]  /*08e0*/  @P0 BRA `(.L_x_4) ;  /* 0x0000000000940947 */ /* 0x000fea0003800000 */
[----:B------:R-:W-:Y:S01]  /*08f0*/  DFMA R2, R16, -R2, R12 ;  /* 0x800000021002722b */ /* 0x000fe2000000000c */
[----:B------:R-:W-:-:S09]  /*0900*/  IMAD.MOV.U32 R10, RZ, RZ, RZ ;  /* 0x000000ffff0a7224 */ /* 0x000fd200078e00ff */
[C---:B------:R-:W-:Y:S02]  /*0910*/  FSETP.NEU.AND P0, PT, R3.reuse, RZ, PT ;  /* 0x000000ff0300720b */ /* 0x040fe40003f0d000 */
[----:B------:R-:W-:-:S04]  /*0920*/  LOP3.LUT R9, R3, 0x80000000, R9, 0x48, !PT ;  /* 0x8000000003097812 */ /* 0x000fc800078e4809 */
[----:B------:R-:W-:-:S07]  /*0930*/  LOP3.LUT R11, R9, R11, RZ, 0xfc, !PT ;  /* 0x0000000b090b7212 */ /* 0x000fce00078efcff */
[----:B------:R-:W-:Y:S05]  /*0940*/  @!P0 BRA `(.L_x_4) ;  /* 0x00000000007c8947 */ /* 0x000fea0003800000 */
[----:B------:R-:W-:Y:S01]  /*0950*/  IMAD.MOV R3, RZ, RZ, -R7 ;  /* 0x000000ffff037224 */ /* 0x000fe200078e0a07 */
[----:B------:R-:W-:Y:S01]  /*0960*/  DMUL.RP R10, R16, R10 ;  /* 0x0000000a100a7228 */ /* 0x000fe20000008000 */
[----:B------:R-:W-:Y:S01]  /*0970*/  IMAD.MOV.U32 R2, RZ, RZ, RZ ;  /* 0x000000ffff027224 */ /* 0x000fe200078e00ff */
[----:B------:R-:W-:-:S05]  /*0980*/  IADD3 R7, PT, PT, -R7, -0x43300000, RZ ;  /* 0xbcd0000007077810 */ /* 0x000fca0007ffe1ff */
[----:B------:R-:W-:-:S03]  /*0990*/  DFMA R2, R18, -R2, R16 ;  /* 0x800000021202722b */ /* 0x000fc60000000010 */
[----:B------:R-:W-:-:S07]  /*09a0*/  LOP3.LUT R9, R11, R9, RZ, 0x3c, !PT ;  /* 0x000000090b097212 */ /* 0x000fce00078e3cff */
[----:B------:R-:W-:-:S04]  /*09b0*/  FSETP.NEU.AND P0, PT, |R3|, R7, PT ;  /* 0x000000070300720b */ /* 0x000fc80003f0d200 */
[----:B------:R-:W-:Y:S02]  /*09c0*/  FSEL R18, R10, R18, !P0 ;  /* 0x000000120a127208 */ /* 0x000fe40004000000 */
[----:B------:R-:W-:Y:S01]  /*09d0*/  FSEL R19, R9, R19, !P0 ;  /* 0x0000001309137208 */ /* 0x000fe20004000000 */
[----:B------:R-:W-:Y:S06]  /*09e0*/  BRA `(.L_x_4) ;  /* 0x0000000000547947 */ /* 0x000fec0003800000 */
.L_x_3:
[----:B------:R-:W-:-:S14]  /*09f0*/  DSETP.NAN.AND P0, PT, R10, R10, PT ;  /* 0x0000000a0a00722a */ /* 0x000fdc0003f08000 */
[----:B------:R-:W-:Y:S05]  /*0a00*/  @P0 BRA `(.L_x_5) ;  /* 0x0000000000440947 */ /* 0x000fea0003800000 */
[----:B------:R-:W-:-:S14]  /*0a10*/  DSETP.NAN.AND P0, PT, R8, R8, PT ;  /* 0x000000080800722a */ /* 0x000fdc0003f08000 */
[----:B------:R-:W-:Y:S05]  /*0a20*/  @P0 BRA `(.L_x_6) ;  /* 0x0000000000300947 */ /* 0x000fea0003800000 */
[----:B------:R-:W-:Y:S01]  /*0a30*/  ISETP.NE.AND P0, PT, R22, R23, PT ;  /* 0x000000171600720c */ /* 0x000fe20003f05270 */
[----:B------:R-:W-:Y:S02]  /*0a40*/  IMAD.MOV.U32 R18, RZ, RZ, 0x0 ;  /* 0x00000000ff127424 */ /* 0x000fe400078e00ff */
[----:B------:R-:W-:-:S10]  /*0a50*/  IMAD.MOV.U32 R19, RZ, RZ, -0x80000 ;  /* 0xfff80000ff137424 */ /* 0x000fd400078e00ff */
[----:B------:R-:W-:Y:S05]  /*0a60*/  @!P0 BRA `(.L_x_4) ;  /* 0x0000000000348947 */ /* 0x000fea0003800000 */
[----:B------:R-:W-:Y:S02]  /*0a70*/  ISETP.NE.AND P0, PT, R22, 0x7ff00000, PT ;  /* 0x7ff000001600780c */ /* 0x000fe40003f05270 */
[----:B------:R-:W-:Y:S02]  /*0a80*/  LOP3.LUT R19, R11, 0x80000000, R9, 0x48, !PT ;  /* 0x800000000b137812 */ /* 0x000fe400078e4809 */
[----:B------:R-:W-:-:S13]  /*0a90*/  ISETP.EQ.OR P0, PT, R23, RZ, !P0 ;  /* 0x000000ff1700720c */ /* 0x000fda0004702670 */
[----:B------:R-:W-:Y:S01]  /*0aa0*/  @P0 LOP3.LUT R2, R19, 0x7ff00000, RZ, 0xfc, !PT ;  /* 0x7ff0000013020812 */ /* 0x000fe200078efcff */
[----:B------:R-:W-:Y:S02]  /*0ab0*/  @!P0 IMAD.MOV.U32 R18, RZ, RZ, RZ ;  /* 0x000000ffff128224 */ /* 0x000fe400078e00ff */
[----:B------:R-:W-:Y:S02]  /*0ac0*/  @P0 IMAD.MOV.U32 R18, RZ, RZ, RZ ;  /* 0x000000ffff120224 */ /* 0x000fe400078e00ff */
[----:B------:R-:W-:Y:S01]  /*0ad0*/  @P0 IMAD.MOV.U32 R19, RZ, RZ, R2 ;  /* 0x000000ffff130224 */ /* 0x000fe200078e0002 */
[----:B------:R-:W-:Y:S06]  /*0ae0*/  BRA `(.L_x_4) ;  /* 0x0000000000147947 */ /* 0x000fec0003800000 */
.L_x_6:
[----:B------:R-:W-:Y:S01]  /*0af0*/  LOP3.LUT R19, R9, 0x80000, RZ, 0xfc, !PT ;  /* 0x0008000009137812 */ /* 0x000fe200078efcff */
[----:B------:R-:W-:Y:S01]  /*0b00*/  IMAD.MOV.U32 R18, RZ, RZ, R8 ;  /* 0x000000ffff127224 */ /* 0x000fe200078e0008 */
[----:B------:R-:W-:Y:S06]  /*0b10*/  BRA `(.L_x_4) ;  /* 0x0000000000087947 */ /* 0x000fec0003800000 */
.L_x_5:
[----:B------:R-:W-:Y:S01]  /*0b20*/  LOP3.LUT R19, R11, 0x80000, RZ, 0xfc, !PT ;  /* 0x000800000b137812 */ /* 0x000fe200078efcff */
[----:B------:R-:W-:-:S07]  /*0b30*/  IMAD.MOV.U32 R18, RZ, RZ, R10 ;  /* 0x000000ffff127224 */ /* 0x000fce00078e000a */
.L_x_4:
[----:B------:R-:W-:Y:S05]  /*0b40*/  BSYNC.RECONVERGENT B1 ;  /* 0x0000000000017941 */ /* 0x000fea0003800200 */
.L_x_2:
[----:B------:R-:W-:Y:S02]  /*0b50*/  IMAD.MOV.U32 R15, RZ, RZ, 0x0 ;  /* 0x00000000ff0f7424 */ /* 0x000fe400078e00ff */
[----:B------:R-:W-:Y:S02]  /*0b60*/  IMAD.MOV.U32 R2, RZ, RZ, R18 ;  /* 0x000000ffff027224 */ /* 0x000fe400078e0012 */
[----:B------:R-:W-:Y:S01]  /*0b70*/  IMAD.MOV.U32 R3, RZ, RZ, R19 ;  /* 0x000000ffff037224 */ /* 0x000fe200078e0013 */
[----:B------:R-:W-:Y:S06]  /*0b80*/  RET.REL.NODEC R14 `(_Z19jacobi_kernel_nsmemPdS_S_S_ld) ;  /* 0xfffffff40e1c7950 */ /* 0x000fec0003c3ffff */
.L_x_7:
[----:B------:R-:W-:-:S00]  /*0b90*/  BRA `(.L_x_7) ;  /* 0xfffffffc00fc7947 */ /* 0x000fc0000383ffff */
[----:B------:R-:W-:-:S00]  /*0ba0*/  NOP ;  /* 0x0000000000007918 */ /* 0x000fc00000000000 */
        /* <DEDUP_REMOVED lines=13> */
.L_x_8:


//--------------------- .nv.shared.reserved.0     --------------------------
	.section	.nv.shared.reserved.0,"aw",@nobits
	.weak		__nv_reservedSMEM_offset_0_alias
	.size		__nv_reservedSMEM_offset_0_alias, 0, 64
	.other		__nv_reservedSMEM_offset_0_alias,@"STO_CUDA_RESERVED_SHARED STV_DEFAULT"
__nv_reservedSMEM_offset_0_alias:
	.zero		0
	.zero		64


//--------------------- .nv.constant0._Z19jacobi_kernel_nsmemPdS_S_S_ld --------------------------
	.section	.nv.constant0._Z19jacobi_kernel_nsmemPdS_S_S_ld,"a",@progbits
	.sectionflags	@""
	.align	4
.nv.constant0._Z19jacobi_kernel_nsmemPdS_S_S_ld:
	.zero		944


//--------------------- SYMBOLS --------------------------

	.type		.nv.reservedSmem.offset0,@object
	.size		.nv.reservedSmem.offset0,0x4
